	.headerflags	@"EF_CUDA_TEXMODE_UNIFIED EF_CUDA_64BIT_ADDRESS EF_CUDA_ACCELERATORS EF_CUDA_SM90 EF_CUDA_VIRTUAL_SM(EF_CUDA_SM90)"
	.elftype	@"ET_EXEC"


//--------------------- .nv.info                  --------------------------
	.section	.nv.info,"",@"SHT_CUDA_INFO"
	.align	4


	//----- nvinfo : EIATTR_REGCOUNT
	.align		4
        /*0000*/ 	.byte	0x04, 0x2f
        /*0002*/ 	.short	(.L_1 - .L_0)
	.align		4
.L_0:
        /*0004*/ 	.word	index@(triton_poi_fused_eq_gt_lt_maximum_1)
        /*0008*/ 	.word	0x00000018


	//----- nvinfo : EIATTR_MIN_STACK_SIZE
	.align		4
.L_1:
        /*000c*/ 	.byte	0x04, 0x12
        /*000e*/ 	.short	(.L_3 - .L_2)
	.align		4
.L_2:
        /*0010*/ 	.word	index@(triton_poi_fused_eq_gt_lt_maximum_1)
        /*0014*/ 	.word	0x00000000


	//----- nvinfo : EIATTR_FRAME_SIZE
	.align		4
.L_3:
        /*0018*/ 	.byte	0x04, 0x11
        /*001a*/ 	.short	(.L_5 - .L_4)
	.align		4
.L_4:
        /*001c*/ 	.word	index@(triton_poi_fused_eq_gt_lt_maximum_1)
        /*0020*/ 	.word	0x00000000


	//----- nvinfo : EIATTR_MIN_STACK_SIZE
	.align		4
.L_5:
        /*0024*/ 	.byte	0x04, 0x12
        /*0026*/ 	.short	(.L_7 - .L_6)
	.align		4
.L_6:
        /*0028*/ 	.word	index@(triton_poi_fused_eq_gt_lt_maximum_1)
        /*002c*/ 	.word	0x00000000
.L_7:


//--------------------- .nv.info.triton_poi_fused_eq_gt_lt_maximum_1 --------------------------
	.section	.nv.info.triton_poi_fused_eq_gt_lt_maximum_1,"",@"SHT_CUDA_INFO"
	.sectionflags	@""
	.align	4


	//----- nvinfo : EIATTR_CUDA_API_VERSION
	.align		4
        /*0000*/ 	.byte	0x04, 0x37
        /*0002*/ 	.short	(.L_9 - .L_8)
.L_8:
        /*0004*/ 	.word	0x0000007c


	//----- nvinfo : EIATTR_KPARAM_INFO
	.align		4
.L_9:
        /*0008*/ 	.byte	0x04, 0x17
        /*000a*/ 	.short	(.L_11 - .L_10)
.L_10:
        /*000c*/ 	.word	0x00000000
        /*0010*/ 	.short	0x0006
        /*0012*/ 	.short	0x0030
        /*0014*/ 	.byte	0x00, 0xf0, 0x11, 0x00


	//----- nvinfo : EIATTR_KPARAM_INFO
	.align		4
.L_11:
        /*0018*/ 	.byte	0x04, 0x17
        /*001a*/ 	.short	(.L_13 - .L_12)
.L_12:
        /*001c*/ 	.word	0x00000000
        /*0020*/ 	.short	0x0005
        /*0022*/ 	.short	0x0028
        /*0024*/ 	.byte	0x00, 0xf4, 0x21, 0x00


	//----- nvinfo : EIATTR_KPARAM_INFO
	.align		4
.L_13:
        /*0028*/ 	.byte	0x04, 0x17
        /*002a*/ 	.short	(.L_15 - .L_14)
.L_14:
        /*002c*/ 	.word	0x00000000
        /*0030*/ 	.short	0x0004
        /*0032*/ 	.short	0x0020
        /*0034*/ 	.byte	0x00, 0xf4, 0x21, 0x00


	//----- nvinfo : EIATTR_KPARAM_INFO
	.align		4
.L_15:
        /*0038*/ 	.byte	0x04, 0x17
        /*003a*/ 	.short	(.L_17 - .L_16)
.L_16:
        /*003c*/ 	.word	0x00000000
        /*0040*/ 	.short	0x0003
        /*0042*/ 	.short	0x0018
        /*0044*/ 	.byte	0x00, 0xf4, 0x21, 0x00


	//----- nvinfo : EIATTR_KPARAM_INFO
	.align		4
.L_17:
        /*0048*/ 	.byte	0x04, 0x17
        /*004a*/ 	.short	(.L_19 - .L_18)
.L_18:
        /*004c*/ 	.word	0x00000000
        /*0050*/ 	.short	0x0002
        /*0052*/ 	.short	0x0010
        /*0054*/ 	.byte	0x00, 0xf4, 0x21, 0x00


	//----- nvinfo : EIATTR_KPARAM_INFO
	.align		4
.L_19:
        /*0058*/ 	.byte	0x04, 0x17
        /*005a*/ 	.short	(.L_21 - .L_20)
.L_20:
        /*005c*/ 	.word	0x00000000
        /*0060*/ 	.short	0x0001
        /*0062*/ 	.short	0x0008
        /*0064*/ 	.byte	0x00, 0xf4, 0x21, 0x00


	//----- nvinfo : EIATTR_KPARAM_INFO
	.align		4
.L_21:
        /*0068*/ 	.byte	0x04, 0x17
        /*006a*/ 	.short	(.L_23 - .L_22)
.L_22:
        /*006c*/ 	.word	0x00000000
        /*0070*/ 	.short	0x0000
        /*0072*/ 	.short	0x0000
        /*0074*/ 	.byte	0x00, 0xf4, 0x21, 0x00


	//----- nvinfo : EIATTR_SPARSE_MMA_MASK
	.align		4
.L_23:
        /*0078*/ 	.byte	0x03, 0x50
        /*007a*/ 	.short	0x0000


	//----- nvinfo : EIATTR_MAXREG_COUNT
	.align		4
        /*007c*/ 	.byte	0x03, 0x1b
        /*007e*/ 	.short	0x00ff


	//----- nvinfo : EIATTR_EXIT_INSTR_OFFSETS
	.align		4
        /*0080*/ 	.byte	0x04, 0x1c
        /*0082*/ 	.short	(.L_25 - .L_24)


	//   ....[0]....
.L_24:
        /*0084*/ 	.word	0x00000520


	//   ....[1]....
        /*0088*/ 	.word	0x00000540


	//----- nvinfo : EIATTR_REQNTID
	.align		4
.L_25:
        /*008c*/ 	.byte	0x04, 0x10
        /*008e*/ 	.short	(.L_27 - .L_26)
.L_26:
        /*0090*/ 	.word	0x00000080
        /*0094*/ 	.word	0x00000001
        /*0098*/ 	.word	0x00000001


	//----- nvinfo : EIATTR_CBANK_PARAM_SIZE
	.align		4
.L_27:
        /*009c*/ 	.byte	0x03, 0x19
        /*009e*/ 	.short	0x0034


	//----- nvinfo : EIATTR_PARAM_CBANK
	.align		4
        /*00a0*/ 	.byte	0x04, 0x0a
        /*00a2*/ 	.short	(.L_29 - .L_28)
	.align		4
.L_28:
        /*00a4*/ 	.word	index@(.nv.constant0.triton_poi_fused_eq_gt_lt_maximum_1)
        /*00a8*/ 	.short	0x0210
        /*00aa*/ 	.short	0x0034


	//----- nvinfo : EIATTR_SW_WAR
	.align		4
.L_29:
        /*00ac*/ 	.byte	0x04, 0x36
        /*00ae*/ 	.short	(.L_31 - .L_30)
.L_30:
        /*00b0*/ 	.word	0x00000008
.L_31:


//--------------------- .nv.callgraph             --------------------------
	.section	.nv.callgraph,"",@"SHT_CUDA_CALLGRAPH"
	.align	4
	.sectionentsize	8
	.align		4
        /*0000*/ 	.word	0x00000000
	.align		4
        /*0004*/ 	.word	0xffffffff
	.align		4
        /*0008*/ 	.word	0x00000000
	.align		4
        /*000c*/ 	.word	0xfffffffe
	.align		4
        /*0010*/ 	.word	0x00000000
	.align		4
        /*0014*/ 	.word	0xfffffffd
	.align		4
        /*0018*/ 	.word	0x00000000
	.align		4
        /*001c*/ 	.word	0xfffffffc


//--------------------- .text.triton_poi_fused_eq_gt_lt_maximum_1 --------------------------
	.section	.text.triton_poi_fused_eq_gt_lt_maximum_1,"ax",@progbits
	.align	128
        .global         triton_poi_fused_eq_gt_lt_maximum_1
        .type           triton_poi_fused_eq_gt_lt_maximum_1,@function
        .size           triton_poi_fused_eq_gt_lt_maximum_1,(.L_x_1 - triton_poi_fused_eq_gt_lt_maximum_1)
        .other          triton_poi_fused_eq_gt_lt_maximum_1,@"STO_CUDA_ENTRY STV_DEFAULT"
triton_poi_fused_eq_gt_lt_maximum_1:
.text.triton_poi_fused_eq_gt_lt_maximum_1:
[----:B------:R-:W0:Y:S02]  /*0000*/  LDC R1, c[0x0][0x28] ;  /* 0x00000a00ff017b82 */ /* 0x000e240000000800 */
[----:B------:R-:W1:Y:S01]  /*0010*/  S2R R0, SR_TID.X ;  /* 0x0000000000007919 */ /* 0x000e620000002100 */
[----:B------:R-:W-:Y:S01]  /*0020*/  CS2R R16, SRZ ;  /* 0x0000000000107805 */ /* 0x000fe2000001ff00 */
[----:B------:R-:W2:Y:S01]  /*0030*/  S2R R3, SR_CTAID.X ;  /* 0x0000000000037919 */ /* 0x000ea20000002500 */
[----:B------:R-:W-:Y:S01]  /*0040*/  CS2R R14, SRZ ;  /* 0x00000000000e7805 */ /* 0x000fe2000001ff00 */
[----:B------:R-:W-:Y:S01]  /*0050*/  IMAD.MOV.U32 R19, RZ, RZ, RZ ;  /* 0x000000ffff137224 */ /* 0x000fe200078e00ff */
[----:B------:R-:W-:Y:S01]  /*0060*/  ULDC.64 UR4, c[0x0][0x208] ;  /* 0x0000820000047ab9 */ /* 0x000fe20000000a00 */
[----:B------:R-:W-:Y:S01]  /*0070*/  ULDC.64 UR6, c[0x0][0x228] ;  /* 0x00008a0000067ab9 */ /* 0x000fe20000000a00 */
[----:B------:R-:W-:Y:S01]  /*0080*/  ULDC.64 UR8, c[0x0][0x230] ;  /* 0x00008c0000087ab9 */ /* 0x000fe20000000a00 */
[----:B-1----:R-:W-:-:S05]  /*0090*/  IMAD.SHL.U32 R0, R0, 0x2, RZ ;  /* 0x0000000200007824 */ /* 0x002fca00078e00ff */
[----:B------:R-:W-:-:S05]  /*00a0*/  LOP3.LUT R0, R0, 0xfe, RZ, 0xc0, !PT ;  /* 0x000000fe00007812 */ /* 0x000fca00078ec0ff */
[----:B--2---:R-:W-:Y:S02]  /*00b0*/  IMAD R0, R3, 0x100, R0 ;  /* 0x0000010003007824 */ /* 0x004fe400078e0200 */
[----:B------:R-:W1:Y:S02]  /*00c0*/  LDC.64 R2, c[0x0][0x218] ;  /* 0x00008600ff027b82 */ /* 0x000e640000000a00 */
[C---:B------:R-:W-:Y:S01]  /*00d0*/  VIADD R4, R0.reuse, 0x1 ;  /* 0x0000000100047836 */ /* 0x040fe20000000000 */
[C---:B------:R-:W-:Y:S01]  /*00e0*/  ISETP.GE.AND P0, PT, R0.reuse, 0x510, PT ;  /* 0x000005100000780c */ /* 0x040fe20003f06270 */
[----:B------:R-:W-:-:S04]  /*00f0*/  IMAD.HI R6, R0, 0x1948b0fd, RZ ;  /* 0x1948b0fd00067827 */ /* 0x000fc800078e02ff */
[----:B------:R-:W-:Y:S01]  /*0100*/  IMAD.HI R9, R4, 0x1948b0fd, RZ ;  /* 0x1948b0fd04097827 */ /* 0x000fe200078e02ff */
[----:B------:R-:W-:Y:S01]  /*0110*/  SHF.R.U32.HI R7, RZ, 0x1f, R6 ;  /* 0x0000001fff077819 */ /* 0x000fe20000011606 */
[----:B------:R-:W2:Y:S03]  /*0120*/  LDC.64 R4, c[0x0][0x210] ;  /* 0x00008400ff047b82 */ /* 0x000ea60000000a00 */
[----:B------:R-:W-:Y:S02]  /*0130*/  SHF.R.U32.HI R10, RZ, 0x1f, R9 ;  /* 0x0000001fff0a7819 */ /* 0x000fe40000011609 */
[CC--:B------:R-:W-:Y:S02]  /*0140*/  LEA.HI.SX32 R8, R6.reuse, R7.reuse, 0x1d ;  /* 0x0000000706087211 */ /* 0x0c0fe400078feaff */
[----:B------:R-:W-:Y:S02]  /*0150*/  LEA.HI.SX32 R10, R9, R10, 0x1d ;  /* 0x0000000a090a7211 */ /* 0x000fe400078feaff */
[----:B------:R-:W-:-:S02]  /*0160*/  LEA.HI.SX32 R7, R6, R7, 0x1b ;  /* 0x0000000706077211 */ /* 0x000fc400078fdaff */
[----:B------:R-:W-:Y:S02]  /*0170*/  LEA.HI R9, R8, R8, RZ, 0x2 ;  /* 0x0000000808097211 */ /* 0x000fe400078f10ff */
[----:B------:R-:W-:Y:S01]  /*0180*/  LEA.HI R11, R10, R10, RZ, 0x2 ;  /* 0x0000000a0a0b7211 */ /* 0x000fe200078f10ff */
[----:B------:R-:W-:Y:S01]  /*0190*/  IMAD R6, R7, -0x144, R0 ;  /* 0xfffffebc07067824 */ /* 0x000fe200078e0200 */
[----:B------:R-:W-:Y:S02]  /*01a0*/  LOP3.LUT R9, R9, 0xfffffffc, RZ, 0xc0, !PT ;  /* 0xfffffffc09097812 */ /* 0x000fe400078ec0ff */
[----:B------:R-:W-:Y:S01]  /*01b0*/  LOP3.LUT R11, R11, 0xfffffffc, RZ, 0xc0, !PT ;  /* 0xfffffffc0b0b7812 */ /* 0x000fe200078ec0ff */
[----:B------:R-:W-:Y:S02]  /*01c0*/  IMAD R7, R7, 0x288, R6 ;  /* 0x0000028807077824 */ /* 0x000fe400078e0206 */
[----:B------:R-:W-:Y:S02]  /*01d0*/  IMAD.IADD R9, R8, 0x1, -R9 ;  /* 0x0000000108097824 */ /* 0x000fe400078e0a09 */
[----:B------:R-:W-:-:S02]  /*01e0*/  IMAD.IADD R11, R10, 0x1, -R11 ;  /* 0x000000010a0b7824 */ /* 0x000fc400078e0a0b */
[----:B------:R-:W-:Y:S02]  /*01f0*/  VIADD R13, R7, 0x144 ;  /* 0x00000144070d7836 */ /* 0x000fe40000000000 */
[----:B-1----:R-:W-:-:S04]  /*0200*/  IMAD.WIDE R8, R9, 0x4, R2 ;  /* 0x0000000409087825 */ /* 0x002fc800078e0202 */
[----:B------:R-:W-:Y:S01]  /*0210*/  IMAD.WIDE R10, R11, 0x4, R2 ;  /* 0x000000040b0a7825 */ /* 0x000fe200078e0202 */
[----:B------:R-:W3:Y:S03]  /*0220*/  @!P0 LDG.E.EL R17, desc[UR4][R8.64] ;  /* 0x0000000408118981 */ /* 0x000ee6000c2e1900 */
[--C-:B--2---:R-:W-:Y:S01]  /*0230*/  IMAD.WIDE R6, R7, 0x4, R4.reuse ;  /* 0x0000000407067825 */ /* 0x104fe200078e0204 */
[----:B------:R-:W2:Y:S03]  /*0240*/  @!P0 LDG.E.EL R19, desc[UR4][R8.64+0x10] ;  /* 0x0000100408138981 */ /* 0x000ea6000c2e1900 */
[----:B------:R-:W-:Y:S01]  /*0250*/  IMAD.MOV.U32 R2, RZ, RZ, RZ ;  /* 0x000000ffff027224 */ /* 0x000fe200078e00ff */
[----:B------:R-:W3:Y:S01]  /*0260*/  @!P0 LDG.E.64 R14, desc[UR4][R6.64] ;  /* 0x00000004060e8981 */ /* 0x000ee2000c1e1b00 */
[----:B------:R-:W-:Y:S01]  /*0270*/  IMAD.WIDE R12, R13, 0x4, R4 ;  /* 0x000000040d0c7825 */ /* 0x000fe200078e0204 */
[----:B------:R-:W-:-:S02]  /*0280*/  CS2R R4, SRZ ;  /* 0x0000000000047805 */ /* 0x000fc4000001ff00 */
[----:B------:R-:W4:Y:S04]  /*0290*/  @!P0 LDG.E.EL R16, desc[UR4][R10.64+0x10] ;  /* 0x000010040a108981 */ /* 0x000f28000c2e1900 */
[----:B------:R-:W5:Y:S04]  /*02a0*/  @!P0 LDG.E.EL R2, desc[UR4][R10.64] ;  /* 0x000000040a028981 */ /* 0x000f68000c2e1900 */
[----:B------:R-:W2:Y:S01]  /*02b0*/  @!P0 LDG.E.64 R4, desc[UR4][R12.64] ;  /* 0x000000040c048981 */ /* 0x000ea2000c1e1b00 */
[----:B---3--:R-:W-:Y:S01]  /*02c0*/  FADD R17, R17, R14 ;  /* 0x0000000e11117221 */ /* 0x008fe20000000000 */
[----:B-----5:R-:W-:-:S02]  /*02d0*/  FADD R14, R2, R15 ;  /* 0x0000000f020e7221 */ /* 0x020fc40000000000 */
[----:B------:R-:W1:Y:S01]  /*02e0*/  LDC.64 R2, c[0x0][0x220] ;  /* 0x00008800ff027b82 */ /* 0x000e620000000a00 */
[----:B--2---:R-:W-:Y:S01]  /*02f0*/  FADD R18, R19, R4 ;  /* 0x0000000413127221 */ /* 0x004fe20000000000 */
[----:B----4-:R-:W-:-:S04]  /*0300*/  FADD R15, R16, R5 ;  /* 0x00000005100f7221 */ /* 0x010fc80000000000 */
[CC--:B------:R-:W-:Y:S02]  /*0310*/  FSETP.NEU.AND P1, PT, R17.reuse, R18.reuse, PT ;  /* 0x000000121100720b */ /* 0x0c0fe40003f2d000 */
[CC--:B------:R-:W-:Y:S02]  /*0320*/  FSETP.NEU.AND P5, PT, R14.reuse, R15.reuse, PT ;  /* 0x0000000f0e00720b */ /* 0x0c0fe40003fad000 */
[CC--:B------:R-:W-:Y:S02]  /*0330*/  FSETP.GT.AND P3, PT, R17.reuse, R18.reuse, PT ;  /* 0x000000121100720b */ /* 0x0c0fe40003f64000 */
[----:B------:R-:W-:Y:S02]  /*0340*/  FSETP.GEU.AND P4, PT, R17, R18, PT ;  /* 0x000000121100720b */ /* 0x000fe40003f8e000 */
[----:B------:R-:W-:Y:S02]  /*0350*/  FSETP.GEU.AND P6, PT, R14, R15, PT ;  /* 0x0000000f0e00720b */ /* 0x000fe40003fce000 */
[----:B------:R-:W-:-:S02]  /*0360*/  SEL R4, RZ, 0x1, P1 ;  /* 0x00000001ff047807 */ /* 0x000fc40000800000 */
[----:B------:R-:W-:Y:S02]  /*0370*/  SEL R5, RZ, 0x100, P5 ;  /* 0x00000100ff057807 */ /* 0x000fe40002800000 */
[C---:B------:R-:W-:Y:S02]  /*0380*/  FSETP.NAN.AND P2, PT, R17.reuse, R17, PT ;  /* 0x000000111100720b */ /* 0x040fe40003f48000 */
[C---:B------:R-:W-:Y:S02]  /*0390*/  FSEL R6, R17.reuse, R18, P3 ;  /* 0x0000001211067208 */ /* 0x040fe40001800000 */
[----:B------:R-:W-:Y:S02]  /*03a0*/  FSETP.GT.AND P1, PT, R14, R15, PT ;  /* 0x0000000f0e00720b */ /* 0x000fe40003f24000 */
[----:B------:R-:W-:Y:S02]  /*03b0*/  SEL R9, RZ, 0x1, P4 ;  /* 0x00000001ff097807 */ /* 0x000fe40002000000 */
[----:B------:R-:W-:Y:S01]  /*03c0*/  SEL R10, RZ, 0x100, P6 ;  /* 0x00000100ff0a7807 */ /* 0x000fe20003000000 */
[----:B------:R-:W-:Y:S01]  /*03d0*/  IMAD.IADD R11, R4, 0x1, R5 ;  /* 0x00000001040b7824 */ /* 0x000fe200078e0205 */
[----:B------:R-:W-:-:S02]  /*03e0*/  FSEL R12, R17, R6, P2 ;  /* 0x00000006110c7208 */ /* 0x000fc40001000000 */
[C---:B------:R-:W-:Y:S02]  /*03f0*/  FSETP.NAN.AND P2, PT, R14.reuse, R14, PT ;  /* 0x0000000e0e00720b */ /* 0x040fe40003f48000 */
[----:B------:R-:W-:Y:S01]  /*0400*/  FSEL R5, R14, R15, P1 ;  /* 0x0000000f0e057208 */ /* 0x000fe20000800000 */
[----:B------:R-:W-:Y:S01]  /*0410*/  IMAD.IADD R21, R9, 0x1, R10 ;  /* 0x0000000109157824 */ /* 0x000fe200078e020a */
[----:B------:R-:W-:Y:S02]  /*0420*/  SEL R8, RZ, 0x100, !P1 ;  /* 0x00000100ff087807 */ /* 0x000fe40004800000 */
[----:B------:R-:W-:Y:S02]  /*0430*/  SEL R7, RZ, 0x1, !P3 ;  /* 0x00000001ff077807 */ /* 0x000fe40005800000 */
[----:B------:R-:W-:Y:S02]  /*0440*/  SHF.R.S32.HI R9, RZ, 0x1f, R0 ;  /* 0x0000001fff097819 */ /* 0x000fe40000011400 */
[----:B------:R-:W-:-:S02]  /*0450*/  IADD3 R4, P1, R0, UR6, RZ ;  /* 0x0000000600047c10 */ /* 0x000fc4000ff3e0ff */
[----:B------:R-:W-:Y:S02]  /*0460*/  FSEL R13, R14, R5, P2 ;  /* 0x000000050e0d7208 */ /* 0x000fe40001000000 */
[----:B------:R-:W-:Y:S01]  /*0470*/  IADD3 R6, P2, R0, UR8, RZ ;  /* 0x0000000800067c10 */ /* 0x000fe2000ff5e0ff */
[----:B-1----:R-:W-:Y:S01]  /*0480*/  IMAD.WIDE R2, R0, 0x4, R2 ;  /* 0x0000000400027825 */ /* 0x002fe200078e0202 */
[----:B------:R-:W-:Y:S01]  /*0490*/  IADD3.X R5, R9, UR7, RZ, P1, !PT ;  /* 0x0000000709057c10 */ /* 0x000fe20008ffe4ff */
[----:B------:R-:W-:Y:S02]  /*04a0*/  ULDC.64 UR6, c[0x0][0x238] ;  /* 0x00008e0000067ab9 */ /* 0x000fe40000000a00 */
[----:B------:R-:W-:Y:S01]  /*04b0*/  IMAD.IADD R19, R7, 0x1, R8 ;  /* 0x0000000107137824 */ /* 0x000fe200078e0208 */
[----:B------:R-:W-:Y:S02]  /*04c0*/  IADD3.X R7, R9, UR9, RZ, P2, !PT ;  /* 0x0000000909077c10 */ /* 0x000fe400097fe4ff */
[----:B------:R-:W-:Y:S01]  /*04d0*/  IADD3 R8, P1, R0, UR6, RZ ;  /* 0x0000000600087c10 */ /* 0x000fe2000ff3e0ff */
[----:B------:R1:W-:Y:S03]  /*04e0*/  @!P0 STG.E.64 desc[UR4][R2.64], R12 ;  /* 0x0000000c02008986 */ /* 0x0003e6000c101b04 */
[----:B------:R-:W-:Y:S01]  /*04f0*/  IADD3.X R9, R9, UR7, RZ, P1, !PT ;  /* 0x0000000709097c10 */ /* 0x000fe20008ffe4ff */
[----:B------:R1:W-:Y:S04]  /*0500*/  @!P0 STG.E.U16 desc[UR4][R4.64], R11 ;  /* 0x0000000b04008986 */ /* 0x0003e8000c101504 */
[----:B------:R1:W-:Y:S01]  /*0510*/  @!P0 STG.E.U16 desc[UR4][R6.64], R19 ;  /* 0x0000001306008986 */ /* 0x0003e2000c101504 */
[----:B------:R-:W-:Y:S05]  /*0520*/  @P0 EXIT ;  /* 0x000000000000094d */ /* 0x000fea0003800000 */
[----:B------:R-:W-:Y:S01]  /*0530*/  STG.E.U16 desc[UR4][R8.64], R21 ;  /* 0x0000001508007986 */ /* 0x000fe2000c101504 */
[----:B------:R-:W-:Y:S05]  /*0540*/  EXIT ;  /* 0x000000000000794d */ /* 0x000fea0003800000 */
.L_x_0:
[----:B------:R-:W-:-:S00]  /*0550*/  BRA `(.L_x_0) ;  /* 0xfffffffc00fc7947 */ /* 0x000fc0000383ffff */
[----:B------:R-:W-:-:S00]  /*0560*/  NOP ;  /* 0x0000000000007918 */ /* 0x000fc00000000000 */
        /* <DEDUP_REMOVED lines=9> */
.L_x_1:


//--------------------- .nv.constant0.triton_poi_fused_eq_gt_lt_maximum_1 --------------------------
	.section	.nv.constant0.triton_poi_fused_eq_gt_lt_maximum_1,"a",@progbits
	.sectionflags	@""
	.align	4
.nv.constant0.triton_poi_fused_eq_gt_lt_maximum_1:
	.zero		580
